	.headerflags	@"EF_CUDA_TEXMODE_UNIFIED EF_CUDA_64BIT_ADDRESS EF_CUDA_ACCELERATORS EF_CUDA_SM90 EF_CUDA_VIRTUAL_SM(EF_CUDA_SM90)"
	.elftype	@"ET_EXEC"


//--------------------- .nv.info                  --------------------------
	.section	.nv.info,"",@"SHT_CUDA_INFO"
	.align	4


	//----- nvinfo : EIATTR_REGCOUNT
	.align		4
        /*0000*/ 	.byte	0x04, 0x2f
        /*0002*/ 	.short	(.L_1 - .L_0)
	.align		4
.L_0:
        /*0004*/ 	.word	index@(triton_poi_fused_clone_8)
        /*0008*/ 	.word	0x0000001c


	//----- nvinfo : EIATTR_MIN_STACK_SIZE
	.align		4
.L_1:
        /*000c*/ 	.byte	0x04, 0x12
        /*000e*/ 	.short	(.L_3 - .L_2)
	.align		4
.L_2:
        /*0010*/ 	.word	index@(triton_poi_fused_clone_8)
        /*0014*/ 	.word	0x00000000


	//----- nvinfo : EIATTR_FRAME_SIZE
	.align		4
.L_3:
        /*0018*/ 	.byte	0x04, 0x11
        /*001a*/ 	.short	(.L_5 - .L_4)
	.align		4
.L_4:
        /*001c*/ 	.word	index@(triton_poi_fused_clone_8)
        /*0020*/ 	.word	0x00000000


	//----- nvinfo : EIATTR_MIN_STACK_SIZE
	.align		4
.L_5:
        /*0024*/ 	.byte	0x04, 0x12
        /*0026*/ 	.short	(.L_7 - .L_6)
	.align		4
.L_6:
        /*0028*/ 	.word	index@(triton_poi_fused_clone_8)
        /*002c*/ 	.word	0x00000000
.L_7:


//--------------------- .nv.info.triton_poi_fused_clone_8 --------------------------
	.section	.nv.info.triton_poi_fused_clone_8,"",@"SHT_CUDA_INFO"
	.sectionflags	@""
	.align	4


	//----- nvinfo : EIATTR_CUDA_API_VERSION
	.align		4
        /*0000*/ 	.byte	0x04, 0x37
        /*0002*/ 	.short	(.L_9 - .L_8)
.L_8:
        /*0004*/ 	.word	0x0000007c


	//----- nvinfo : EIATTR_KPARAM_INFO
	.align		4
.L_9:
        /*0008*/ 	.byte	0x04, 0x17
        /*000a*/ 	.short	(.L_11 - .L_10)
.L_10:
        /*000c*/ 	.word	0x00000000
        /*0010*/ 	.short	0x0003
        /*0012*/ 	.short	0x0014
        /*0014*/ 	.byte	0x00, 0xf0, 0x11, 0x00


	//----- nvinfo : EIATTR_KPARAM_INFO
	.align		4
.L_11:
        /*0018*/ 	.byte	0x04, 0x17
        /*001a*/ 	.short	(.L_13 - .L_12)
.L_12:
        /*001c*/ 	.word	0x00000000
        /*0020*/ 	.short	0x0002
        /*0022*/ 	.short	0x0010
        /*0024*/ 	.byte	0x00, 0xf0, 0x11, 0x00


	//----- nvinfo : EIATTR_KPARAM_INFO
	.align		4
.L_13:
        /*0028*/ 	.byte	0x04, 0x17
        /*002a*/ 	.short	(.L_15 - .L_14)
.L_14:
        /*002c*/ 	.word	0x00000000
        /*0030*/ 	.short	0x0001
        /*0032*/ 	.short	0x0008
        /*0034*/ 	.byte	0x00, 0xf4, 0x21, 0x00


	//----- nvinfo : EIATTR_KPARAM_INFO
	.align		4
.L_15:
        /*0038*/ 	.byte	0x04, 0x17
        /*003a*/ 	.short	(.L_17 - .L_16)
.L_16:
        /*003c*/ 	.word	0x00000000
        /*0040*/ 	.short	0x0000
        /*0042*/ 	.short	0x0000
        /*0044*/ 	.byte	0x00, 0xf4, 0x21, 0x00


	//----- nvinfo : EIATTR_SPARSE_MMA_MASK
	.align		4
.L_17:
        /*0048*/ 	.byte	0x03, 0x50
        /*004a*/ 	.short	0x0000


	//----- nvinfo : EIATTR_MAXREG_COUNT
	.align		4
        /*004c*/ 	.byte	0x03, 0x1b
        /*004e*/ 	.short	0x00ff


	//----- nvinfo : EIATTR_EXIT_INSTR_OFFSETS
	.align		4
        /*0050*/ 	.byte	0x04, 0x1c
        /*0052*/ 	.short	(.L_19 - .L_18)


	//   ....[0]....
.L_18:
        /*0054*/ 	.word	0x00000710


	//   ....[1]....
        /*0058*/ 	.word	0x00000760


	//----- nvinfo : EIATTR_REQNTID
	.align		4
.L_19:
        /*005c*/ 	.byte	0x04, 0x10
        /*005e*/ 	.short	(.L_21 - .L_20)
.L_20:
        /*0060*/ 	.word	0x00000080
        /*0064*/ 	.word	0x00000001
        /*0068*/ 	.word	0x00000001


	//----- nvinfo : EIATTR_CBANK_PARAM_SIZE
	.align		4
.L_21:
        /*006c*/ 	.byte	0x03, 0x19
        /*006e*/ 	.short	0x0018


	//----- nvinfo : EIATTR_PARAM_CBANK
	.align		4
        /*0070*/ 	.byte	0x04, 0x0a
        /*0072*/ 	.short	(.L_23 - .L_22)
	.align		4
.L_22:
        /*0074*/ 	.word	index@(.nv.constant0.triton_poi_fused_clone_8)
        /*0078*/ 	.short	0x0210
        /*007a*/ 	.short	0x0018


	//----- nvinfo : EIATTR_SW_WAR
	.align		4
.L_23:
        /*007c*/ 	.byte	0x04, 0x36
        /*007e*/ 	.short	(.L_25 - .L_24)
.L_24:
        /*0080*/ 	.word	0x00000008
.L_25:


//--------------------- .nv.callgraph             --------------------------
	.section	.nv.callgraph,"",@"SHT_CUDA_CALLGRAPH"
	.align	4
	.sectionentsize	8
	.align		4
        /*0000*/ 	.word	0x00000000
	.align		4
        /*0004*/ 	.word	0xffffffff
	.align		4
        /*0008*/ 	.word	0x00000000
	.align		4
        /*000c*/ 	.word	0xfffffffe
	.align		4
        /*0010*/ 	.word	0x00000000
	.align		4
        /*0014*/ 	.word	0xfffffffd
	.align		4
        /*0018*/ 	.word	0x00000000
	.align		4
        /*001c*/ 	.word	0xfffffffc


//--------------------- .text.triton_poi_fused_clone_8 --------------------------
	.section	.text.triton_poi_fused_clone_8,"ax",@progbits
	.sectionflags	@"SHF_BARRIERS=1"
	.align	128
        .global         triton_poi_fused_clone_8
        .type           triton_poi_fused_clone_8,@function
        .size           triton_poi_fused_clone_8,(.L_x_1 - triton_poi_fused_clone_8)
        .other          triton_poi_fused_clone_8,@"STO_CUDA_ENTRY STV_DEFAULT"
triton_poi_fused_clone_8:
.text.triton_poi_fused_clone_8:
[----:B------:R-:W0:Y:S01]  /*0000*/  LDC R1, c[0x0][0x28] ;  /* 0x00000a00ff017b82 */ /* 0x000e220000000800 */
[----:B------:R-:W1:Y:S01]  /*0010*/  S2R R0, SR_CTAID.X ;  /* 0x0000000000007919 */ /* 0x000e620000002500 */
[----:B------:R-:W-:-:S06]  /*0020*/  IMAD.MOV.U32 R2, RZ, RZ, RZ ;  /* 0x000000ffff027224 */ /* 0x000fcc00078e00ff */
[----:B------:R-:W2:Y:S01]  /*0030*/  LDC.64 R16, c[0x0][0x210] ;  /* 0x00008400ff107b82 */ /* 0x000ea20000000a00 */
[----:B------:R-:W-:Y:S01]  /*0040*/  CS2R R18, SRZ ;  /* 0x0000000000127805 */ /* 0x000fe2000001ff00 */
[----:B------:R-:W3:Y:S01]  /*0050*/  S2R R15, SR_TID.X ;  /* 0x00000000000f7919 */ /* 0x000ee20000002100 */
[----:B------:R-:W-:Y:S01]  /*0060*/  ULDC.64 UR6, c[0x0][0x208] ;  /* 0x0000820000067ab9 */ /* 0x000fe20000000a00 */
[----:B------:R-:W4:Y:S01]  /*0070*/  S2R R14, SR_CTAID.Y ;  /* 0x00000000000e7919 */ /* 0x000f220000002600 */
[----:B-1----:R-:W-:Y:S01]  /*0080*/  IMAD.SHL.U32 R0, R0, 0x20, RZ ;  /* 0x0000002000007824 */ /* 0x002fe200078e00ff */
[----:B---3--:R-:W-:-:S04]  /*0090*/  SHF.R.U32.HI R6, RZ, 0x5, R15 ;  /* 0x00000005ff067819 */ /* 0x008fc8000001160f */
[----:B------:R-:W-:Y:S01]  /*00a0*/  LOP3.LUT R3, R0, 0x1f, R15, 0xf8, !PT ;  /* 0x0000001f00037812 */ /* 0x000fe200078ef80f */
[----:B----4-:R-:W-:-:S03]  /*00b0*/  IMAD.SHL.U32 R14, R14, 0x20, RZ ;  /* 0x000000200e0e7824 */ /* 0x010fc600078e00ff */
[C---:B------:R-:W-:Y:S01]  /*00c0*/  ISETP.GE.AND P0, PT, R3.reuse, 0x310, PT ;  /* 0x000003100300780c */ /* 0x040fe20003f06270 */
[----:B------:R-:W-:-:S05]  /*00d0*/  IMAD.HI R2, R3, -0x6db6db6d, R2 ;  /* 0x9249249303027827 */ /* 0x000fca00078e0202 */
[----:B------:R-:W-:-:S04]  /*00e0*/  SHF.R.U32.HI R5, RZ, 0x1f, R2 ;  /* 0x0000001fff057819 */ /* 0x000fc80000011602 */
[----:B------:R-:W-:-:S05]  /*00f0*/  LEA.HI.SX32 R5, R2, R5, 0x1c ;  /* 0x0000000502057211 */ /* 0x000fca00078fe2ff */
[----:B------:R-:W-:-:S04]  /*0100*/  IMAD R2, R5, -0x1c, R3 ;  /* 0xffffffe405027824 */ /* 0x000fc800078e0203 */
[----:B------:R-:W-:Y:S01]  /*0110*/  IMAD R4, R5, 0x1e, R2 ;  /* 0x0000001e05047824 */ /* 0x000fe200078e0202 */
[----:B------:R-:W-:-:S03]  /*0120*/  SGXT.U32 R5, R6, 0x2 ;  /* 0x000000020605781a */ /* 0x000fc60000000000 */
[----:B------:R-:W-:Y:S01]  /*0130*/  VIADD R3, R4, 0x1f ;  /* 0x0000001f04037836 */ /* 0x000fe20000000000 */
[----:B------:R-:W-:Y:S02]  /*0140*/  LOP3.LUT R2, R14, R5, RZ, 0xfc, !PT ;  /* 0x000000050e027212 */ /* 0x000fe400078efcff */
[----:B------:R-:W-:Y:S02]  /*0150*/  LOP3.LUT R4, R14, 0x4, R5, 0xfe, !PT ;  /* 0x000000040e047812 */ /* 0x000fe400078efe05 */
[C---:B------:R-:W-:Y:S01]  /*0160*/  ISETP.LT.AND P1, PT, R2.reuse, 0x500, !P0 ;  /* 0x000005000200780c */ /* 0x040fe20004721270 */
[----:B------:R-:W-:Y:S01]  /*0170*/  IMAD R7, R2, 0x384, R3 ;  /* 0x0000038402077824 */ /* 0x000fe200078e0203 */
[----:B------:R-:W-:Y:S02]  /*0180*/  ISETP.LT.AND P2, PT, R4, 0x500, !P0 ;  /* 0x000005000400780c */ /* 0x000fe40004741270 */
[----:B------:R-:W-:Y:S01]  /*0190*/  LOP3.LUT R2, R14, 0x8, R5, 0xfe, !PT ;  /* 0x000000080e027812 */ /* 0x000fe200078efe05 */
[----:B------:R-:W-:Y:S01]  /*01a0*/  VIADD R3, R7, 0xe10 ;  /* 0x00000e1007037836 */ /* 0x000fe20000000000 */
[----:B------:R-:W-:-:S02]  /*01b0*/  LOP3.LUT R4, R14, 0xc, R5, 0xfe, !PT ;  /* 0x0000000c0e047812 */ /* 0x000fc400078efe05 */
[----:B------:R-:W-:Y:S02]  /*01c0*/  LOP3.LUT R6, R14, 0x10, R5, 0xfe, !PT ;  /* 0x000000100e067812 */ /* 0x000fe400078efe05 */
[----:B------:R-:W-:Y:S01]  /*01d0*/  ISETP.LT.AND P6, PT, R2, 0x500, !P0 ;  /* 0x000005000200780c */ /* 0x000fe200047c1270 */
[----:B--2---:R-:W-:Y:S01]  /*01e0*/  IMAD.WIDE R2, R3, 0x4, R16 ;  /* 0x0000000403027825 */ /* 0x004fe200078e0210 */
[----:B------:R-:W-:Y:S02]  /*01f0*/  ISETP.LT.AND P5, PT, R4, 0x500, !P0 ;  /* 0x000005000400780c */ /* 0x000fe400047a1270 */
[----:B------:R-:W-:Y:S02]  /*0200*/  ISETP.LT.AND P4, PT, R6, 0x500, !P0 ;  /* 0x000005000600780c */ /* 0x000fe40004781270 */
[----:B------:R-:W-:Y:S01]  /*0210*/  LOP3.LUT R4, R14, 0x14, R5, 0xfe, !PT ;  /* 0x000000140e047812 */ /* 0x000fe200078efe05 */
[----:B------:R1:W2:Y:S01]  /*0220*/  @P2 LDG.E.EL R18, desc[UR6][R2.64] ;  /* 0x0000000602122981 */ /* 0x0002a2000c2e1900 */
[----:B------:R-:W-:-:S02]  /*0230*/  LOP3.LUT R6, R14, 0x18, R5, 0xfe, !PT ;  /* 0x000000180e067812 */ /* 0x000fc400078efe05 */
[----:B------:R-:W-:Y:S02]  /*0240*/  LOP3.LUT R5, R14, 0x1c, R5, 0xfe, !PT ;  /* 0x0000001c0e057812 */ /* 0x000fe400078efe05 */
[----:B------:R-:W-:Y:S02]  /*0250*/  ISETP.LT.AND P3, PT, R4, 0x500, !P0 ;  /* 0x000005000400780c */ /* 0x000fe40004761270 */
[----:B------:R-:W-:Y:S02]  /*0260*/  ISETP.LT.AND P2, PT, R6, 0x500, !P0 ;  /* 0x000005000600780c */ /* 0x000fe40004741270 */
[----:B------:R-:W-:Y:S01]  /*0270*/  ISETP.LT.AND P0, PT, R5, 0x500, !P0 ;  /* 0x000005000500780c */ /* 0x000fe20004701270 */
[C---:B------:R-:W-:Y:S02]  /*0280*/  VIADD R5, R7.reuse, 0x4650 ;  /* 0x0000465007057836 */ /* 0x040fe40000000000 */
[C---:B------:R-:W-:Y:S02]  /*0290*/  VIADD R13, R7.reuse, 0x1c20 ;  /* 0x00001c20070d7836 */ /* 0x040fe40000000000 */
[----:B------:R-:W-:-:S02]  /*02a0*/  VIADD R11, R7, 0x2a30 ;  /* 0x00002a30070b7836 */ /* 0x000fc40000000000 */
[C---:B------:R-:W-:Y:S02]  /*02b0*/  VIADD R9, R7.reuse, 0x3840 ;  /* 0x0000384007097836 */ /* 0x040fe40000000000 */
[C---:B------:R-:W-:Y:S02]  /*02c0*/  VIADD R21, R7.reuse, 0x5460 ;  /* 0x0000546007157836 */ /* 0x040fe40000000000 */
[----:B------:R-:W-:Y:S02]  /*02d0*/  VIADD R23, R7, 0x6270 ;  /* 0x0000627007177836 */ /* 0x000fe40000000000 */
[----:B-1----:R-:W-:Y:S01]  /*02e0*/  IMAD.WIDE R2, R5, 0x4, R16 ;  /* 0x0000000405027825 */ /* 0x002fe200078e0210 */
[----:B------:R-:W-:-:S03]  /*02f0*/  CS2R R24, SRZ ;  /* 0x0000000000187805 */ /* 0x000fc6000001ff00 */
[----:B------:R-:W-:-:S04]  /*0300*/  IMAD.WIDE R6, R7, 0x4, R16 ;  /* 0x0000000407067825 */ /* 0x000fc800078e0210 */
[--C-:B------:R-:W-:Y:S01]  /*0310*/  IMAD.WIDE R12, R13, 0x4, R16.reuse ;  /* 0x000000040d0c7825 */ /* 0x100fe200078e0210 */
[----:B------:R-:W3:Y:S03]  /*0320*/  @P1 LDG.E.EL R24, desc[UR6][R6.64] ;  /* 0x0000000606181981 */ /* 0x000ee6000c2e1900 */
[--C-:B------:R-:W-:Y:S01]  /*0330*/  IMAD.WIDE R10, R11, 0x4, R16.reuse ;  /* 0x000000040b0a7825 */ /* 0x100fe200078e0210 */
[----:B------:R1:W4:Y:S03]  /*0340*/  @P6 LDG.E.EL R19, desc[UR6][R12.64] ;  /* 0x000000060c136981 */ /* 0x000326000c2e1900 */
[----:B------:R-:W-:-:S04]  /*0350*/  IMAD.WIDE R8, R9, 0x4, R16 ;  /* 0x0000000409087825 */ /* 0x000fc800078e0210 */
[----:B------:R-:W-:Y:S01]  /*0360*/  IMAD.WIDE R4, R21, 0x4, R16 ;  /* 0x0000000415047825 */ /* 0x000fe200078e0210 */
[----:B------:R-:W-:-:S03]  /*0370*/  CS2R R20, SRZ ;  /* 0x0000000000147805 */ /* 0x000fc6000001ff00 */
[----:B------:R-:W-:Y:S01]  /*0380*/  IMAD.WIDE R16, R23, 0x4, R16 ;  /* 0x0000000417107825 */ /* 0x000fe200078e0210 */
[----:B------:R-:W-:Y:S02]  /*0390*/  CS2R R22, SRZ ;  /* 0x0000000000167805 */ /* 0x000fe4000001ff00 */
[----:B------:R-:W5:Y:S04]  /*03a0*/  @P5 LDG.E.EL R20, desc[UR6][R10.64] ;  /* 0x000000060a145981 */ /* 0x000f68000c2e1900 */
[----:B------:R1:W5:Y:S04]  /*03b0*/  @P4 LDG.E.EL R21, desc[UR6][R8.64] ;  /* 0x0000000608154981 */ /* 0x000368000c2e1900 */
[----:B------:R1:W5:Y:S04]  /*03c0*/  @P3 LDG.E.EL R22, desc[UR6][R2.64] ;  /* 0x0000000602163981 */ /* 0x000368000c2e1900 */
[----:B------:R1:W5:Y:S04]  /*03d0*/  @P2 LDG.E.EL R23, desc[UR6][R4.64] ;  /* 0x0000000604172981 */ /* 0x000368000c2e1900 */
[----:B------:R-:W5:Y:S01]  /*03e0*/  @P0 LDG.E.EL R25, desc[UR6][R16.64] ;  /* 0x0000000610190981 */ /* 0x000f62000c2e1900 */
[----:B-1----:R-:W1:Y:S01]  /*03f0*/  S2R R13, SR_TID.X ;  /* 0x00000000000d7919 */ /* 0x002e620000002100 */
[----:B------:R-:W1:Y:S01]  /*0400*/  S2UR UR5, SR_CgaCtaId ;  /* 0x00000000000579c3 */ /* 0x000e620000008800 */
[----:B------:R-:W-:-:S02]  /*0410*/  UMOV UR4, 0x400 ;  /* 0x0000040000047882 */ /* 0x000fc40000000000 */
[----:B-1----:R-:W-:Y:S01]  /*0420*/  UPRMT UR4, UR5, 0x654, UR4 ;  /* 0x0000065405047896 */ /* 0x002fe20008000004 */
[----:B0-----:R-:W-:Y:S01]  /*0430*/  IMAD.SHL.U32 R8, R13, 0x20, RZ ;  /* 0x000000200d087824 */ /* 0x001fe200078e00ff */
[----:B------:R-:W-:-:S04]  /*0440*/  SHF.R.U32.HI R10, RZ, 0x5, R13 ;  /* 0x00000005ff0a7819 */ /* 0x000fc8000001160d */
[----:B------:R-:W-:Y:S02]  /*0450*/  SGXT.U32 R3, R10, 0x2 ;  /* 0x000000020a03781a */ /* 0x000fe40000000000 */
[----:B------:R-:W-:-:S04]  /*0460*/  LOP3.LUT R8, R8, 0x3e0, RZ, 0xc0, !PT ;  /* 0x000003e008087812 */ /* 0x000fc800078ec0ff */
[C---:B------:R-:W-:Y:S02]  /*0470*/  LOP3.LUT R2, R8.reuse, R3, RZ, 0xfc, !PT ;  /* 0x0000000308027212 */ /* 0x040fe400078efcff */
[----:B------:R-:W-:-:S05]  /*0480*/  LEA.HI R3, R8, UR4, RZ, 0x1f ;  /* 0x0000000408037c11 */ /* 0x000fca000f8ff8ff */
[----:B------:R-:W-:Y:S02]  /*0490*/  IMAD R12, R2, 0x4, R3 ;  /* 0x00000004020c7824 */ /* 0x000fe400078e0203 */
[C---:B------:R-:W-:Y:S02]  /*04a0*/  IMAD.SHL.U32 R2, R13.reuse, 0x2, RZ ;  /* 0x000000020d027824 */ /* 0x040fe400078e00ff */
[----:B------:R-:W-:-:S03]  /*04b0*/  IMAD.SHL.U32 R8, R13, 0x4, RZ ;  /* 0x000000040d087824 */ /* 0x000fc600078e00ff */
[----:B------:R-:W-:Y:S02]  /*04c0*/  LOP3.LUT R2, R2, 0xf0, RZ, 0xc0, !PT ;  /* 0x000000f002027812 */ /* 0x000fe400078ec0ff */
[----:B------:R-:W-:-:S03]  /*04d0*/  LOP3.LUT R8, R8, 0x1fc, RZ, 0xc0, !PT ;  /* 0x000001fc08087812 */ /* 0x000fc600078ec0ff */
[----:B------:R-:W-:-:S04]  /*04e0*/  VIADD R3, R2, UR4 ;  /* 0x0000000402037c36 */ /* 0x000fc80008000000 */
[----:B------:R-:W-:Y:S02]  /*04f0*/  IMAD R4, R8, 0x4, R3 ;  /* 0x0000000408047824 */ /* 0x000fe400078e0203 */
[----:B------:R-:W-:-:S05]  /*0500*/  IMAD.SHL.U32 R3, R15, 0x4, RZ ;  /* 0x000000040f037824 */ /* 0x000fca00078e00ff */
[----:B------:R-:W-:Y:S02]  /*0510*/  LOP3.LUT R14, R14, 0x1c, R3, 0xf8, !PT ;  /* 0x0000001c0e0e7812 */ /* 0x000fe400078ef803 */
[----:B------:R-:W-:Y:S01]  /*0520*/  SHF.R.U32.HI R15, RZ, 0x3, R15 ;  /* 0x00000003ff0f7819 */ /* 0x000fe2000001160f */
[----:B------:R-:W0:Y:S02]  /*0530*/  LDC.64 R2, c[0x0][0x218] ;  /* 0x00008600ff027b82 */ /* 0x000e240000000a00 */
[----:B------:R-:W-:-:S05]  /*0540*/  IMAD.HI R9, R14, 0x66666667, RZ ;  /* 0x666666670e097827 */ /* 0x000fca00078e02ff */
[----:B------:R-:W-:-:S04]  /*0550*/  SHF.R.U32.HI R10, RZ, 0x1f, R9 ;  /* 0x0000001fff0a7819 */ /* 0x000fc80000011609 */
[----:B------:R-:W-:Y:S02]  /*0560*/  LEA.HI.SX32 R11, R9, R10, 0x19 ;  /* 0x0000000a090b7211 */ /* 0x000fe400078fcaff */
[----:B------:R-:W-:-:S04]  /*0570*/  SGXT.U32 R9, R15, 0x4 ;  /* 0x000000040f09781a */ /* 0x000fc80000000000 */
[----:B------:R-:W-:Y:S01]  /*0580*/  LOP3.LUT R9, R0, R9, RZ, 0xfc, !PT ;  /* 0x0000000900097212 */ /* 0x000fe200078efcff */
[C---:B------:R-:W-:Y:S01]  /*0590*/  IMAD R0, R11.reuse, -0x140, R14 ;  /* 0xfffffec00b007824 */ /* 0x040fe200078e020e */
[----:B------:R-:W-:Y:S02]  /*05a0*/  LOP3.LUT R10, R8, 0x200, RZ, 0xfc, !PT ;  /* 0x00000200080a7812 */ /* 0x000fe400078efcff */
[----:B------:R-:W-:Y:S01]  /*05b0*/  ISETP.GE.AND P0, PT, R14, 0x500, PT ;  /* 0x000005000e00780c */ /* 0x000fe20003f06270 */
[----:B------:R-:W-:Y:S01]  /*05c0*/  IMAD R0, R11, 0x3d400, R0 ;  /* 0x0003d4000b007824 */ /* 0x000fe200078e0200 */
[C---:B------:R-:W-:Y:S02]  /*05d0*/  LOP3.LUT R11, R9.reuse, 0x10, RZ, 0xfc, !PT ;  /* 0x00000010090b7812 */ /* 0x040fe400078efcff */
[----:B------:R-:W-:Y:S02]  /*05e0*/  SHF.R.U32.HI R10, RZ, 0x1, R10 ;  /* 0x00000001ff0a7819 */ /* 0x000fe4000001160a */
[----:B------:R-:W-:-:S02]  /*05f0*/  ISETP.LT.AND P1, PT, R9, 0x310, !P0 ;  /* 0x000003100900780c */ /* 0x000fc40004721270 */
[----:B------:R-:W-:Y:S02]  /*0600*/  ISETP.LT.AND P0, PT, R11, 0x310, !P0 ;  /* 0x000003100b00780c */ /* 0x000fe40004701270 */
[----:B------:R-:W-:Y:S01]  /*0610*/  LOP3.LUT R10, R10, 0x1f0, RZ, 0xc0, !PT ;  /* 0x000001f00a0a7812 */ /* 0x000fe200078ec0ff */
[----:B------:R-:W-:-:S04]  /*0620*/  IMAD R9, R9, 0x140, R0 ;  /* 0x0000014009097824 */ /* 0x000fc800078e0200 */
[----:B------:R-:W-:Y:S02]  /*0630*/  VIADD R13, R10, UR4 ;  /* 0x000000040a0d7c36 */ /* 0x000fe40008000000 */
[----:B0-----:R-:W-:-:S04]  /*0640*/  IMAD.WIDE R10, R9, 0x4, R2 ;  /* 0x00000004090a7825 */ /* 0x001fc800078e0202 */
[----:B------:R-:W-:Y:S01]  /*0650*/  IMAD R13, R8, 0x4, R13 ;  /* 0x00000004080d7824 */ /* 0x000fe200078e020d */
[----:B--2---:R-:W-:Y:S04]  /*0660*/  STS [R12+0x10], R18 ;  /* 0x000010120c007388 */ /* 0x004fe80000000800 */
[----:B---3--:R-:W-:Y:S04]  /*0670*/  STS [R12], R24 ;  /* 0x000000180c007388 */ /* 0x008fe80000000800 */
[----:B----4-:R-:W-:Y:S04]  /*0680*/  STS [R12+0x20], R19 ;  /* 0x000020130c007388 */ /* 0x010fe80000000800 */
[----:B-----5:R-:W-:Y:S04]  /*0690*/  STS [R12+0x30], R20 ;  /* 0x000030140c007388 */ /* 0x020fe80000000800 */
[----:B------:R-:W-:Y:S04]  /*06a0*/  STS [R12+0x40], R21 ;  /* 0x000040150c007388 */ /* 0x000fe80000000800 */
[----:B------:R-:W-:Y:S04]  /*06b0*/  STS [R12+0x50], R22 ;  /* 0x000050160c007388 */ /* 0x000fe80000000800 */
[----:B------:R-:W-:Y:S04]  /*06c0*/  STS [R12+0x60], R23 ;  /* 0x000060170c007388 */ /* 0x000fe80000000800 */
[----:B------:R-:W-:Y:S01]  /*06d0*/  STS [R12+0x70], R25 ;  /* 0x000070190c007388 */ /* 0x000fe20000000800 */
[----:B------:R-:W-:Y:S06]  /*06e0*/  BAR.SYNC.DEFER_BLOCKING 0x0 ;  /* 0x0000000000007b1d */ /* 0x000fec0000010000 */
[----:B------:R-:W0:Y:S04]  /*06f0*/  LDS.128 R4, [R4] ;  /* 0x0000000004047984 */ /* 0x000e280000000c00 */
[----:B0-----:R0:W-:Y:S02]  /*0700*/  @P1 STG.E.128 desc[UR6][R10.64], R4 ;  /* 0x000000040a001986 */ /* 0x0011e4000c101d06 */
[----:B0-----:R-:W-:Y:S05]  /*0710*/  @!P0 EXIT ;  /* 0x000000000000894d */ /* 0x001fea0003800000 */
[----:B------:R-:W0:Y:S01]  /*0720*/  LDS.128 R12, [R13+0x800] ;  /* 0x000800000d0c7984 */ /* 0x000e220000000c00 */
[----:B------:R-:W-:-:S04]  /*0730*/  VIADD R9, R9, 0x1400 ;  /* 0x0000140009097836 */ /* 0x000fc80000000000 */
[----:B------:R-:W-:-:S05]  /*0740*/  IMAD.WIDE R2, R9, 0x4, R2 ;  /* 0x0000000409027825 */ /* 0x000fca00078e0202 */
[----:B0-----:R-:W-:Y:S01]  /*0750*/  STG.E.128 desc[UR6][R2.64], R12 ;  /* 0x0000000c02007986 */ /* 0x001fe2000c101d06 */
[----:B------:R-:W-:Y:S05]  /*0760*/  EXIT ;  /* 0x000000000000794d */ /* 0x000fea0003800000 */
.L_x_0:
[----:B------:R-:W-:-:S00]  /*0770*/  BRA `(.L_x_0) ;  /* 0xfffffffc00fc7947 */ /* 0x000fc0000383ffff */
[----:B------:R-:W-:-:S00]  /*0780*/  NOP ;  /* 0x0000000000007918 */ /* 0x000fc00000000000 */
[----:B------:R-:W-:-:S00]  /*0790*/  NOP ;  /* 0x0000000000007918 */ /* 0x000fc00000000000 */
[----:B------:R-:W-:-:S00]  /*07a0*/  NOP ;  /* 0x0000000000007918 */ /* 0x000fc00000000000 */
[----:B------:R-:W-:-:S00]  /*07b0*/  NOP ;  /* 0x0000000000007918 */ /* 0x000fc00000000000 */
[----:B------:R-:W-:-:S00]  /*07c0*/  NOP ;  /* 0x0000000000007918 */ /* 0x000fc00000000000 */
[----:B------:R-:W-:-:S00]  /*07d0*/  NOP ;  /* 0x0000000000007918 */ /* 0x000fc00000000000 */
[----:B------:R-:W-:-:S00]  /*07e0*/  NOP ;  /* 0x0000000000007918 */ /* 0x000fc00000000000 */
[----:B------:R-:W-:-:S00]  /*07f0*/  NOP ;  /* 0x0000000000007918 */ /* 0x000fc00000000000 */
.L_x_1:


//--------------------- .nv.shared.triton_poi_fused_clone_8 --------------------------
	.section	.nv.shared.triton_poi_fused_clone_8,"aw",@nobits
	.sectionflags	@""
	.align	16
	.zero		1024


//--------------------- .nv.constant0.triton_poi_fused_clone_8 --------------------------
	.section	.nv.constant0.triton_poi_fused_clone_8,"a",@progbits
	.sectionflags	@""
	.align	4
.nv.constant0.triton_poi_fused_clone_8:
	.zero		552
